	.headerflags	@"EF_CUDA_TEXMODE_UNIFIED EF_CUDA_64BIT_ADDRESS EF_CUDA_SM89 EF_CUDA_VIRTUAL_SM(EF_CUDA_SM89)"
	.elftype	@"ET_EXEC"


//--------------------- .nv.info                  --------------------------
	.section	.nv.info,"",@"SHT_CUDA_INFO"
	.align	4


	//----- nvinfo : EIATTR_REGCOUNT
	.align		4
        /*0000*/ 	.byte	0x04, 0x2f
        /*0002*/ 	.short	(.L_2 - .L_1)
	.align		4
.L_1:
        /*0004*/ 	.word	index@(triton__0d1d2d3de4de)
        /*0008*/ 	.word	0x00000026


	//----- nvinfo : EIATTR_MAX_STACK_SIZE
	.align		4
.L_2:
        /*000c*/ 	.byte	0x04, 0x23
        /*000e*/ 	.short	(.L_4 - .L_3)
	.align		4
.L_3:
        /*0010*/ 	.word	index@(triton__0d1d2d3de4de)
        /*0014*/ 	.word	0x00000000


	//----- nvinfo : EIATTR_MIN_STACK_SIZE
	.align		4
.L_4:
        /*0018*/ 	.byte	0x04, 0x12
        /*001a*/ 	.short	(.L_6 - .L_5)
	.align		4
.L_5:
        /*001c*/ 	.word	index@(triton__0d1d2d3de4de)
        /*0020*/ 	.word	0x00000000


	//----- nvinfo : EIATTR_FRAME_SIZE
	.align		4
.L_6:
        /*0024*/ 	.byte	0x04, 0x11
        /*0026*/ 	.short	(.L_8 - .L_7)
	.align		4
.L_7:
        /*0028*/ 	.word	index@(triton__0d1d2d3de4de)
        /*002c*/ 	.word	0x00000000
.L_8:


//--------------------- .nv.info.triton__0d1d2d3de4de --------------------------
	.section	.nv.info.triton__0d1d2d3de4de,"",@"SHT_CUDA_INFO"
	.align	4


	//----- nvinfo : EIATTR_CUDA_API_VERSION
	.align		4
        /*0000*/ 	.byte	0x04, 0x37
        /*0002*/ 	.short	(.L_10 - .L_9)
.L_9:
        /*0004*/ 	.word	0x0000007b


	//----- nvinfo : EIATTR_PARAM_CBANK
	.align		4
.L_10:
        /*0008*/ 	.byte	0x04, 0x0a
        /*000a*/ 	.short	(.L_12 - .L_11)
	.align		4
.L_11:
        /*000c*/ 	.word	index@(.nv.constant0.triton__0d1d2d3de4de)
        /*0010*/ 	.short	0x0160
        /*0012*/ 	.short	0x0020


	//----- nvinfo : EIATTR_CBANK_PARAM_SIZE
	.align		4
.L_12:
        /*0014*/ 	.byte	0x03, 0x19
        /*0016*/ 	.short	0x0020


	//----- nvinfo : EIATTR_KPARAM_INFO
	.align		4
        /*0018*/ 	.byte	0x04, 0x17
        /*001a*/ 	.short	(.L_14 - .L_13)
.L_13:
        /*001c*/ 	.word	0x00000000
        /*0020*/ 	.short	0x0004
        /*0022*/ 	.short	0x001c
        /*0024*/ 	.byte	0x00, 0xf0, 0x11, 0x00


	//----- nvinfo : EIATTR_KPARAM_INFO
	.align		4
.L_14:
        /*0028*/ 	.byte	0x04, 0x17
        /*002a*/ 	.short	(.L_16 - .L_15)
.L_15:
        /*002c*/ 	.word	0x00000000
        /*0030*/ 	.short	0x0003
        /*0032*/ 	.short	0x0018
        /*0034*/ 	.byte	0x00, 0xf0, 0x11, 0x00


	//----- nvinfo : EIATTR_KPARAM_INFO
	.align		4
.L_16:
        /*0038*/ 	.byte	0x04, 0x17
        /*003a*/ 	.short	(.L_18 - .L_17)
.L_17:
        /*003c*/ 	.word	0x00000000
        /*0040*/ 	.short	0x0002
        /*0042*/ 	.short	0x0010
        /*0044*/ 	.byte	0x00, 0xf0, 0x21, 0x00


	//----- nvinfo : EIATTR_KPARAM_INFO
	.align		4
.L_18:
        /*0048*/ 	.byte	0x04, 0x17
        /*004a*/ 	.short	(.L_20 - .L_19)
.L_19:
        /*004c*/ 	.word	0x00000000
        /*0050*/ 	.short	0x0001
        /*0052*/ 	.short	0x0008
        /*0054*/ 	.byte	0x00, 0xf0, 0x21, 0x00


	//----- nvinfo : EIATTR_KPARAM_INFO
	.align		4
.L_20:
        /*0058*/ 	.byte	0x04, 0x17
        /*005a*/ 	.short	(.L_22 - .L_21)
.L_21:
        /*005c*/ 	.word	0x00000000
        /*0060*/ 	.short	0x0000
        /*0062*/ 	.short	0x0000
        /*0064*/ 	.byte	0x00, 0xf0, 0x21, 0x00


	//----- nvinfo : EIATTR_MAXREG_COUNT
	.align		4
.L_22:
        /*0068*/ 	.byte	0x03, 0x1b
        /*006a*/ 	.short	0x00ff


	//----- nvinfo : EIATTR_COOP_GROUP_MASK_REGIDS
	.align		4
        /*006c*/ 	.byte	0x04, 0x29
        /*006e*/ 	.short	(.L_24 - .L_23)


	//   ....[0]....
.L_23:
        /*0070*/ 	.word	0xffffffff


	//   ....[1]....
        /*0074*/ 	.word	0xffffffff


	//   ....[2]....
        /*0078*/ 	.word	0xffffffff


	//   ....[3]....
        /*007c*/ 	.word	0xffffffff


	//   ....[4]....
        /*0080*/ 	.word	0xffffffff


	//   ....[5]....
        /*0084*/ 	.word	0xffffffff


	//   ....[6]....
        /*0088*/ 	.word	0xffffffff


	//   ....[7]....
        /*008c*/ 	.word	0xffffffff


	//----- nvinfo : EIATTR_COOP_GROUP_INSTR_OFFSETS
	.align		4
.L_24:
        /*0090*/ 	.byte	0x04, 0x28
        /*0092*/ 	.short	(.L_26 - .L_25)


	//   ....[0]....
.L_25:
        /*0094*/ 	.word	0x000004e0


	//   ....[1]....
        /*0098*/ 	.word	0x00000500


	//   ....[2]....
        /*009c*/ 	.word	0x00000520


	//   ....[3]....
        /*00a0*/ 	.word	0x00000540


	//   ....[4]....
        /*00a4*/ 	.word	0x00000570


	//   ....[5]....
        /*00a8*/ 	.word	0x000005e0


	//   ....[6]....
        /*00ac*/ 	.word	0x00000600


	//   ....[7]....
        /*00b0*/ 	.word	0x00000630


	//----- nvinfo : EIATTR_EXIT_INSTR_OFFSETS
	.align		4
.L_26:
        /*00b4*/ 	.byte	0x04, 0x1c
        /*00b6*/ 	.short	(.L_28 - .L_27)


	//   ....[0]....
.L_27:
        /*00b8*/ 	.word	0x00000b00


	//   ....[1]....
        /*00bc*/ 	.word	0x00000b20


	//----- nvinfo : EIATTR_MAX_THREADS
	.align		4
.L_28:
        /*00c0*/ 	.byte	0x04, 0x05
        /*00c2*/ 	.short	(.L_30 - .L_29)
.L_29:
        /*00c4*/ 	.word	0x00000100
        /*00c8*/ 	.word	0x00000001
        /*00cc*/ 	.word	0x00000001
.L_30:


//--------------------- .nv.rel.action            --------------------------
	.section	.nv.rel.action,"",@"SHT_CUDA_RELOCINFO"
	.align	8
	.sectionentsize	8
        /*0000*/ 	.byte	0x73, 0x00, 0x00, 0x00, 0x00, 0x00, 0x00, 0x00, 0x00, 0x00, 0x00, 0x11, 0x25, 0x00, 0x05, 0x36


//--------------------- .nv.constant0.triton__0d1d2d3de4de --------------------------
	.section	.nv.constant0.triton__0d1d2d3de4de,"a",@progbits
	.align	4
.nv.constant0.triton__0d1d2d3de4de:
	.zero		384


//--------------------- .text.triton__0d1d2d3de4de --------------------------
	.section	.text.triton__0d1d2d3de4de,"ax",@progbits
	.sectionflags	@"SHF_BARRIERS=1"
	.sectioninfo	@"SHI_REGISTERS=38"
	.align	128
        .global         triton__0d1d2d3de4de
        .type           triton__0d1d2d3de4de,@function
        .size           triton__0d1d2d3de4de,(.L_x_1 - triton__0d1d2d3de4de)
        .other          triton__0d1d2d3de4de,@"STO_CUDA_ENTRY STV_DEFAULT"
triton__0d1d2d3de4de:
.text.triton__0d1d2d3de4de:
[----:B------:R-:W-:-:S02]  /*0000*/  MOV R1, c[0x0][0x28] ;  /* 0x00000a0000017a02 */ /* 0x000fc40000000f00 */
[----:B------:R-:W0:Y:S01]  /*0010*/  S2R R16, SR_TID.X ;  /* 0x0000000000107919 */ /* 0x000e220000002100 */
[----:B------:R-:W-:Y:S01]  /*0020*/  MOV R0, 0x4 ;  /* 0x0000000400007802 */ /* 0x000fe20000000f00 */
[----:B------:R-:W-:Y:S01]  /*0030*/  CS2R R4, SRZ ;  /* 0x0000000000047805 */ /* 0x000fe2000001ff00 */
[----:B------:R-:W-:Y:S01]  /*0040*/  CS2R R6, SRZ ;  /* 0x0000000000067805 */ /* 0x000fe2000001ff00 */
[----:B------:R-:W1:Y:S01]  /*0050*/  S2R R2, SR_CTAID.X ;  /* 0x0000000000027919 */ /* 0x000e620000002500 */
[----:B------:R-:W-:Y:S01]  /*0060*/  CS2R R8, SRZ ;  /* 0x0000000000087805 */ /* 0x000fe2000001ff00 */
[----:B------:R-:W-:Y:S01]  /*0070*/  CS2R R10, SRZ ;  /* 0x00000000000a7805 */ /* 0x000fe2000001ff00 */
[----:B------:R-:W-:Y:S01]  /*0080*/  ULDC.64 UR4, c[0x0][0x118] ;  /* 0x0000460000047ab9 */ /* 0x000fe20000000a00 */
[----:B0-----:R-:W-:-:S04]  /*0090*/  SHF.L.U32 R29, R16, 0x2, RZ ;  /* 0x00000002101d7819 */ /* 0x001fc800000006ff */
[----:B------:R-:W-:Y:S02]  /*00a0*/  LOP3.LUT R29, R29, 0x3fc, RZ, 0xc0, !PT ;  /* 0x000003fc1d1d7812 */ /* 0x000fe400078ec0ff */
[C---:B-1----:R-:W-:Y:S02]  /*00b0*/  ISETP.GE.AND P3, PT, R2.reuse, 0x200, PT ;  /* 0x000002000200780c */ /* 0x042fe40003f66270 */
[----:B------:R-:W-:Y:S01]  /*00c0*/  LOP3.LUT R23, R29, 0x800, RZ, 0xfc, !PT ;  /* 0x000008001d177812 */ /* 0x000fe200078efcff */
[----:B------:R-:W-:-:S03]  /*00d0*/  IMAD R27, R2, 0x900, R29 ;  /* 0x00000900021b7824 */ /* 0x000fc600078e021d */
[----:B------:R-:W-:Y:S01]  /*00e0*/  ISETP.GE.U32.AND P2, PT, R23, 0x900, PT ;  /* 0x000009001700780c */ /* 0x000fe20003f46070 */
[C---:B------:R-:W-:Y:S02]  /*00f0*/  IMAD R23, R2.reuse, 0x900, R23 ;  /* 0x0000090002177824 */ /* 0x040fe400078e0217 */
[----:B------:R-:W-:Y:S01]  /*0100*/  IMAD.WIDE R30, R27, R0, c[0x0][0x160] ;  /* 0x000058001b1e7625 */ /* 0x000fe200078e0200 */
[----:B------:R-:W-:-:S03]  /*0110*/  ISETP.LT.AND P1, PT, R2, 0x200, !P2 ;  /* 0x000002000200780c */ /* 0x000fc60005721270 */
[----:B------:R-:W-:Y:S01]  /*0120*/  IMAD.WIDE R2, R23, R0, c[0x0][0x160] ;  /* 0x0000580017027625 */ /* 0x000fe200078e0200 */
[----:B------:R-:W2:Y:S09]  /*0130*/  @!P3 LDG.E.EL.128 R4, [R30.64] ;  /* 0x000000041e04b981 */ /* 0x000eb2000c2e1d00 */
[----:B------:R-:W3:Y:S01]  /*0140*/  @P1 LDG.E.EL.128 R8, [R2.64] ;  /* 0x0000000402081981 */ /* 0x000ee2000c2e1d00 */
[----:B------:R-:W-:Y:S01]  /*0150*/  IADD3 R25, R27, 0x400, RZ ;  /* 0x000004001b197810 */ /* 0x000fe20007ffe0ff */
[----:B------:R-:W-:Y:S01]  /*0160*/  CS2R R12, SRZ ;  /* 0x00000000000c7805 */ /* 0x000fe2000001ff00 */
[----:B------:R-:W-:-:S03]  /*0170*/  CS2R R14, SRZ ;  /* 0x00000000000e7805 */ /* 0x000fc6000001ff00 */
[----:B------:R-:W-:-:S05]  /*0180*/  IMAD.WIDE R20, R25, R0, c[0x0][0x160] ;  /* 0x0000580019147625 */ /* 0x000fca00078e0200 */
[----:B------:R-:W4:Y:S01]  /*0190*/  @!P3 LDG.E.EL.128 R12, [R20.64] ;  /* 0x00000004140cb981 */ /* 0x000f22000c2e1d00 */
[C---:B------:R-:W-:Y:S01]  /*01a0*/  LOP3.LUT P0, RZ, R16.reuse, 0x1f, RZ, 0xc0, !PT ;  /* 0x0000001f10ff7812 */ /* 0x040fe2000780c0ff */
[----:B------:R-:W-:Y:S01]  /*01b0*/  IMAD.WIDE.U32 R28, R29, R0, c[0x0][0x168] ;  /* 0x00005a001d1c7625 */ /* 0x000fe200078e0000 */
[----:B------:R-:W-:Y:S02]  /*01c0*/  ISETP.GE.AND P4, PT, R16, 0x8, PT ;  /* 0x000000081000780c */ /* 0x000fe40003f86270 */
[----:B--2---:R-:W-:Y:S02]  /*01d0*/  SEL R5, R5, RZ, !P3 ;  /* 0x000000ff05057207 */ /* 0x004fe40005800000 */
[----:B------:R-:W-:Y:S02]  /*01e0*/  SEL R18, R4, RZ, !P3 ;  /* 0x000000ff04127207 */ /* 0x000fe40005800000 */
[----:B------:R-:W-:Y:S01]  /*01f0*/  SEL R19, R6, RZ, !P3 ;  /* 0x000000ff06137207 */ /* 0x000fe20005800000 */
[----:B------:R-:W-:Y:S01]  /*0200*/  FMUL R4, R5, R5 ;  /* 0x0000000505047220 */ /* 0x000fe20000400000 */
[----:B------:R-:W-:-:S02]  /*0210*/  SEL R7, R7, RZ, !P3 ;  /* 0x000000ff07077207 */ /* 0x000fc40005800000 */
[----:B---3--:R-:W-:Y:S02]  /*0220*/  SEL R9, R9, RZ, P1 ;  /* 0x000000ff09097207 */ /* 0x008fe40000800000 */
[----:B------:R-:W-:Y:S01]  /*0230*/  SEL R8, R8, RZ, P1 ;  /* 0x000000ff08087207 */ /* 0x000fe20000800000 */
[----:B------:R-:W-:Y:S01]  /*0240*/  FMUL R7, R7, R7 ;  /* 0x0000000707077220 */ /* 0x000fe20000400000 */
[----:B------:R-:W-:Y:S01]  /*0250*/  FSEL R5, R4, RZ, !P3 ;  /* 0x000000ff04057208 */ /* 0x000fe20005800000 */
[----:B------:R-:W-:Y:S01]  /*0260*/  FMUL R9, R9, R9 ;  /* 0x0000000909097220 */ /* 0x000fe20000400000 */
[----:B------:R-:W-:Y:S01]  /*0270*/  SEL R10, R10, RZ, P1 ;  /* 0x000000ff0a0a7207 */ /* 0x000fe20000800000 */
[----:B------:R-:W-:Y:S01]  /*0280*/  FMUL R4, R18, R18 ;  /* 0x0000001212047220 */ /* 0x000fe20000400000 */
[----:B------:R-:W-:Y:S01]  /*0290*/  FMUL R8, R8, R8 ;  /* 0x0000000808087220 */ /* 0x000fe20000400000 */
[----:B------:R-:W-:Y:S02]  /*02a0*/  SEL R11, R11, RZ, P1 ;  /* 0x000000ff0b0b7207 */ /* 0x000fe40000800000 */
[----:B------:R-:W-:Y:S01]  /*02b0*/  FSEL R6, R9, -RZ, P1 ;  /* 0x800000ff09067208 */ /* 0x000fe20000800000 */
[----:B------:R-:W-:Y:S01]  /*02c0*/  FMUL R9, R19, R19 ;  /* 0x0000001313097220 */ /* 0x000fe20000400000 */
[----:B------:R-:W-:Y:S01]  /*02d0*/  FMUL R10, R10, R10 ;  /* 0x0000000a0a0a7220 */ /* 0x000fe20000400000 */
[----:B------:R-:W-:Y:S01]  /*02e0*/  FSEL R4, R4, RZ, !P3 ;  /* 0x000000ff04047208 */ /* 0x000fe20005800000 */
[----:B------:R-:W-:Y:S01]  /*02f0*/  FMUL R11, R11, R11 ;  /* 0x0000000b0b0b7220 */ /* 0x000fe20000400000 */
[----:B------:R-:W-:Y:S01]  /*0300*/  FADD R6, R5, R6 ;  /* 0x0000000605067221 */ /* 0x000fe20000000000 */
[----:B------:R-:W-:-:S02]  /*0310*/  FSEL R5, R8, -RZ, P1 ;  /* 0x800000ff08057208 */ /* 0x000fc40000800000 */
[----:B------:R-:W-:Y:S02]  /*0320*/  FSEL R9, R9, RZ, !P3 ;  /* 0x000000ff09097208 */ /* 0x000fe40005800000 */
[----:B------:R-:W-:Y:S01]  /*0330*/  FSEL R10, R10, -RZ, P1 ;  /* 0x800000ff0a0a7208 */ /* 0x000fe20000800000 */
[----:B------:R-:W-:Y:S01]  /*0340*/  FADD R5, R4, R5 ;  /* 0x0000000504057221 */ /* 0x000fe20000000000 */
[----:B----4-:R-:W-:Y:S02]  /*0350*/  SEL R12, R12, RZ, !P3 ;  /* 0x000000ff0c0c7207 */ /* 0x010fe40005800000 */
[----:B------:R-:W-:Y:S01]  /*0360*/  FSEL R7, R7, RZ, !P3 ;  /* 0x000000ff07077208 */ /* 0x000fe20005800000 */
[----:B------:R-:W-:Y:S01]  /*0370*/  FADD R9, R9, R10 ;  /* 0x0000000a09097221 */ /* 0x000fe20000000000 */
[----:B------:R-:W-:Y:S01]  /*0380*/  FSEL R4, R11, -RZ, P1 ;  /* 0x800000ff0b047208 */ /* 0x000fe20000800000 */
[----:B------:R-:W-:Y:S01]  /*0390*/  FADD R6, R6, R5 ;  /* 0x0000000506067221 */ /* 0x000fe20000000000 */
[----:B------:R-:W-:Y:S01]  /*03a0*/  SEL R13, R13, RZ, !P3 ;  /* 0x000000ff0d0d7207 */ /* 0x000fe20005800000 */
[----:B------:R-:W-:Y:S01]  /*03b0*/  FMUL R12, R12, R12 ;  /* 0x0000000c0c0c7220 */ /* 0x000fe20000400000 */
[----:B------:R-:W-:Y:S01]  /*03c0*/  SEL R14, R14, RZ, !P3 ;  /* 0x000000ff0e0e7207 */ /* 0x000fe20005800000 */
[----:B------:R-:W-:Y:S01]  /*03d0*/  FADD R4, R7, R4 ;  /* 0x0000000407047221 */ /* 0x000fe20000000000 */
[----:B------:R-:W-:Y:S01]  /*03e0*/  FADD R9, R9, R6 ;  /* 0x0000000609097221 */ /* 0x000fe20000000000 */
[----:B------:R-:W-:Y:S01]  /*03f0*/  FMUL R13, R13, R13 ;  /* 0x0000000d0d0d7220 */ /* 0x000fe20000400000 */
[----:B------:R-:W-:Y:S01]  /*0400*/  FSEL R5, R12, RZ, !P3 ;  /* 0x000000ff0c057208 */ /* 0x000fe20005800000 */
[----:B------:R-:W-:Y:S01]  /*0410*/  FMUL R14, R14, R14 ;  /* 0x0000000e0e0e7220 */ /* 0x000fe20000400000 */
[----:B------:R-:W-:Y:S01]  /*0420*/  FADD R4, R4, R9 ;  /* 0x0000000904047221 */ /* 0x000fe20000000000 */
[----:B------:R-:W-:-:S02]  /*0430*/  SEL R15, R15, RZ, !P3 ;  /* 0x000000ff0f0f7207 */ /* 0x000fc40005800000 */
[----:B------:R-:W-:Y:S01]  /*0440*/  FSEL R13, R13, RZ, !P3 ;  /* 0x000000ff0d0d7208 */ /* 0x000fe20005800000 */
[----:B------:R-:W-:Y:S01]  /*0450*/  FADD R4, R5, R4 ;  /* 0x0000000405047221 */ /* 0x000fe20000000000 */
[----:B------:R-:W-:Y:S01]  /*0460*/  FSEL R5, R14, RZ, !P3 ;  /* 0x000000ff0e057208 */ /* 0x000fe20005800000 */
[----:B------:R-:W-:Y:S01]  /*0470*/  FMUL R15, R15, R15 ;  /* 0x0000000f0f0f7220 */ /* 0x000fe20000400000 */
[----:B------:R-:W-:Y:S01]  /*0480*/  SHF.R.U32.HI R10, RZ, 0x3, R16 ;  /* 0x00000003ff0a7819 */ /* 0x000fe20000011610 */
[----:B------:R-:W-:-:S03]  /*0490*/  FADD R4, R13, R4 ;  /* 0x000000040d047221 */ /* 0x000fc60000000000 */
[----:B------:R-:W-:Y:S01]  /*04a0*/  FSEL R15, R15, RZ, !P3 ;  /* 0x000000ff0f0f7208 */ /* 0x000fe20005800000 */
[----:B------:R-:W-:Y:S01]  /*04b0*/  FADD R4, R5, R4 ;  /* 0x0000000405047221 */ /* 0x000fe20000000000 */
[----:B------:R-:W-:-:S03]  /*04c0*/  LOP3.LUT R10, R10, 0x1c, RZ, 0xc0, !PT ;  /* 0x0000001c0a0a7812 */ /* 0x000fc600078ec0ff */
[----:B------:R-:W-:-:S05]  /*04d0*/  FADD R4, R15, R4 ;  /* 0x000000040f047221 */ /* 0x000fca0000000000 */
[----:B------:R-:W0:Y:S02]  /*04e0*/  SHFL.BFLY PT, R5, R4, 0x10, 0x1f ;  /* 0x0e001f0004057f89 */ /* 0x000e2400000e0000 */
[----:B0-----:R-:W-:-:S05]  /*04f0*/  FADD R5, R4, R5 ;  /* 0x0000000504057221 */ /* 0x001fca0000000000 */
[----:B------:R-:W0:Y:S02]  /*0500*/  SHFL.BFLY PT, R6, R5, 0x8, 0x1f ;  /* 0x0d001f0005067f89 */ /* 0x000e2400000e0000 */
[----:B0-----:R-:W-:-:S05]  /*0510*/  FADD R6, R5, R6 ;  /* 0x0000000605067221 */ /* 0x001fca0000000000 */
[----:B------:R-:W0:Y:S02]  /*0520*/  SHFL.BFLY PT, R7, R6, 0x4, 0x1f ;  /* 0x0c801f0006077f89 */ /* 0x000e2400000e0000 */
[----:B0-----:R-:W-:-:S05]  /*0530*/  FADD R7, R6, R7 ;  /* 0x0000000706077221 */ /* 0x001fca0000000000 */
[----:B------:R-:W0:Y:S02]  /*0540*/  SHFL.BFLY PT, R8, R7, 0x2, 0x1f ;  /* 0x0c401f0007087f89 */ /* 0x000e2400000e0000 */
[----:B0-----:R-:W-:Y:S02]  /*0550*/  FADD R8, R7, R8 ;  /* 0x0000000807087221 */ /* 0x001fe40000000000 */
[----:B------:R-:W-:-:S03]  /*0560*/  CS2R R6, SRZ ;  /* 0x0000000000067805 */ /* 0x000fc6000001ff00 */
[----:B------:R-:W0:Y:S02]  /*0570*/  SHFL.BFLY PT, R9, R8, 0x1, 0x1f ;  /* 0x0c201f0008097f89 */ /* 0x000e2400000e0000 */
[----:B0-----:R-:W-:-:S05]  /*0580*/  FADD R13, R8, R9 ;  /* 0x00000009080d7221 */ /* 0x001fca0000000000 */
[----:B------:R-:W-:Y:S04]  /*0590*/  @!P0 STS [R10], R13 ;  /* 0x0000000d0a008388 */ /* 0x000fe80000000800 */
[----:B------:R-:W-:Y:S06]  /*05a0*/  BAR.SYNC 0x0 ;  /* 0x0000000000007b1d */ /* 0x000fec0000000000 */
[----:B------:R-:W0:Y:S01]  /*05b0*/  @!P4 LDS R17, [R16.X4] ;  /* 0x000000001011c984 */ /* 0x000e220000004800 */
[----:B------:R-:W-:-:S04]  /*05c0*/  LOP3.LUT P0, RZ, R16, 0x7, RZ, 0xc0, !PT ;  /* 0x0000000710ff7812 */ /* 0x000fc8000780c0ff */
[----:B------:R-:W-:Y:S01]  /*05d0*/  ISETP.LT.AND P0, PT, R16, 0x8, !P0 ;  /* 0x000000081000780c */ /* 0x000fe20004701270 */
[----:B0-----:R-:W0:Y:S02]  /*05e0*/  SHFL.BFLY PT, R4, R17, 0x4, 0x1f ;  /* 0x0c801f0011047f89 */ /* 0x001e2400000e0000 */
[----:B0-----:R-:W-:-:S05]  /*05f0*/  FADD R9, R17, R4 ;  /* 0x0000000411097221 */ /* 0x001fca0000000000 */
[----:B------:R-:W0:Y:S02]  /*0600*/  SHFL.BFLY PT, R4, R9, 0x2, 0x1f ;  /* 0x0c401f0009047f89 */ /* 0x000e2400000e0000 */
[----:B0-----:R-:W-:Y:S02]  /*0610*/  FADD R11, R9, R4 ;  /* 0x00000004090b7221 */ /* 0x001fe40000000000 */
[----:B------:R-:W-:-:S03]  /*0620*/  CS2R R8, SRZ ;  /* 0x0000000000087805 */ /* 0x000fc6000001ff00 */
[----:B------:R-:W0:Y:S02]  /*0630*/  SHFL.BFLY PT, R4, R11, 0x1, 0x1f ;  /* 0x0c201f000b047f89 */ /* 0x000e2400000e0000 */
[----:B0-----:R-:W-:Y:S02]  /*0640*/  FADD R19, R11, R4 ;  /* 0x000000040b137221 */ /* 0x001fe40000000000 */
[----:B------:R-:W-:Y:S01]  /*0650*/  CS2R R4, SRZ ;  /* 0x0000000000047805 */ /* 0x000fe2000001ff00 */
[----:B------:R-:W-:Y:S02]  /*0660*/  CS2R R10, SRZ ;  /* 0x00000000000a7805 */ /* 0x000fe4000001ff00 */
[----:B------:R-:W-:Y:S04]  /*0670*/  @P0 STS [R16.X4], R19 ;  /* 0x0000001310000388 */ /* 0x000fe80000004800 */
[----:B------:R-:W-:Y:S06]  /*0680*/  BAR.SYNC 0x0 ;  /* 0x0000000000007b1d */ /* 0x000fec0000000000 */
[----:B------:R-:W2:Y:S04]  /*0690*/  @!P3 LDG.E.EF.128 R4, [R30.64] ;  /* 0x000000041e04b981 */ /* 0x000ea8000c0e1d00 */
[----:B------:R-:W3:Y:S04]  /*06a0*/  LDG.E.EL.128 R12, [R28.64] ;  /* 0x000000041c0c7981 */ /* 0x000ee8000c2e1d00 */
[----:B------:R-:W4:Y:S04]  /*06b0*/  @!P3 LDG.E.EF.128 R8, [R20.64] ;  /* 0x000000041408b981 */ /* 0x000f28000c0e1d00 */
[----:B------:R-:W5:Y:S01]  /*06c0*/  LDG.E.EL.128 R16, [R28.64+0x1000] ;  /* 0x001000041c107981 */ /* 0x000f62000c2e1d00 */
[----:B------:R-:W-:Y:S01]  /*06d0*/  MOV R33, 0x39e38e39 ;  /* 0x39e38e3900217802 */ /* 0x000fe20000000f00 */
[----:B------:R-:W-:-:S02]  /*06e0*/  IMAD.WIDE R24, R25, R0, c[0x0][0x170] ;  /* 0x00005c0019187625 */ /* 0x000fc400078e0200 */
[----:B------:R-:W0:Y:S02]  /*06f0*/  LDS R22, [RZ] ;  /* 0x00000000ff167984 */ /* 0x000e240000000800 */
[----:B0-----:R-:W-:-:S06]  /*0700*/  FFMA R22, R22, R33, 9.9999997473787516356e-06 ;  /* 0x3727c5ac16167423 */ /* 0x001fcc0000000021 */
[----:B------:R-:W0:Y:S01]  /*0710*/  MUFU.RSQ R22, R22 ;  /* 0x0000001600167308 */ /* 0x000e220000001400 */
[----:B--2---:R-:W-:Y:S02]  /*0720*/  SEL R5, R5, RZ, !P3 ;  /* 0x000000ff05057207 */ /* 0x004fe40005800000 */
[----:B------:R-:W-:Y:S02]  /*0730*/  SEL R7, R7, RZ, !P3 ;  /* 0x000000ff07077207 */ /* 0x000fe40005800000 */
[----:B------:R-:W-:Y:S01]  /*0740*/  SEL R33, R4, RZ, !P3 ;  /* 0x000000ff04217207 */ /* 0x000fe20005800000 */
[----:B---3--:R-:W-:Y:S01]  /*0750*/  FADD R4, R12, 1 ;  /* 0x3f8000000c047421 */ /* 0x008fe20000000000 */
[----:B------:R-:W-:Y:S01]  /*0760*/  SEL R31, R6, RZ, !P3 ;  /* 0x000000ff061f7207 */ /* 0x000fe20005800000 */
[----:B------:R-:W-:Y:S01]  /*0770*/  FADD R6, R14, 1 ;  /* 0x3f8000000e067421 */ /* 0x000fe20000000000 */
[----:B----4-:R-:W-:Y:S01]  /*0780*/  SEL R21, R9, RZ, !P3 ;  /* 0x000000ff09157207 */ /* 0x010fe20005800000 */
[----:B------:R-:W-:Y:S01]  /*0790*/  FADD R13, R13, 1 ;  /* 0x3f8000000d0d7421 */ /* 0x000fe20000000000 */
[----:B------:R-:W-:Y:S01]  /*07a0*/  FADD R15, R15, 1 ;  /* 0x3f8000000f0f7421 */ /* 0x000fe20000000000 */
[----:B------:R-:W-:Y:S01]  /*07b0*/  SEL R9, R10, RZ, !P3 ;  /* 0x000000ff0a097207 */ /* 0x000fe20005800000 */
[-C--:B0-----:R-:W-:Y:S01]  /*07c0*/  FMUL R12, R5, R22.reuse ;  /* 0x00000016050c7220 */ /* 0x081fe20000400000 */
[----:B------:R-:W-:Y:S01]  /*07d0*/  SEL R11, R11, RZ, !P3 ;  /* 0x000000ff0b0b7207 */ /* 0x000fe20005800000 */
[-C--:B------:R-:W-:Y:S01]  /*07e0*/  FMUL R14, R7, R22.reuse ;  /* 0x00000016070e7220 */ /* 0x080fe20000400000 */
[----:B------:R-:W-:Y:S01]  /*07f0*/  SEL R35, R8, RZ, !P3 ;  /* 0x000000ff08237207 */ /* 0x000fe20005800000 */
[----:B------:R-:W-:Y:S01]  /*0800*/  FMUL R5, R12, R13 ;  /* 0x0000000d0c057220 */ /* 0x000fe20000400000 */
[----:B-----5:R-:W-:Y:S01]  /*0810*/  FADD R17, R17, 1 ;  /* 0x3f80000011117421 */ /* 0x020fe20000000000 */
[----:B------:R-:W-:Y:S01]  /*0820*/  FMUL R7, R14, R15 ;  /* 0x0000000f0e077220 */ /* 0x000fe20000400000 */
[-C--:B------:R-:W-:Y:S01]  /*0830*/  FMUL R33, R33, R22.reuse ;  /* 0x0000001621217220 */ /* 0x080fe20000400000 */
[----:B------:R-:W-:Y:S01]  /*0840*/  FADD R10, R18, 1 ;  /* 0x3f800000120a7421 */ /* 0x000fe20000000000 */
[----:B------:R-:W-:Y:S01]  /*0850*/  FADD R19, R19, 1 ;  /* 0x3f80000013137421 */ /* 0x000fe20000000000 */
[-C--:B------:R-:W-:Y:S01]  /*0860*/  FMUL R31, R31, R22.reuse ;  /* 0x000000161f1f7220 */ /* 0x080fe20000400000 */
[-C--:B------:R-:W-:Y:S01]  /*0870*/  FMUL R12, R21, R22.reuse ;  /* 0x00000016150c7220 */ /* 0x080fe20000400000 */
[-C--:B------:R-:W-:Y:S01]  /*0880*/  FMUL R13, R9, R22.reuse ;  /* 0x00000016090d7220 */ /* 0x080fe20000400000 */
[-C--:B------:R-:W-:Y:S01]  /*0890*/  FMUL R14, R11, R22.reuse ;  /* 0x000000160b0e7220 */ /* 0x080fe20000400000 */
[----:B------:R-:W-:Y:S01]  /*08a0*/  FADD R8, R16, 1 ;  /* 0x3f80000010087421 */ /* 0x000fe20000000000 */
[----:B------:R-:W-:Y:S01]  /*08b0*/  FMUL R35, R35, R22 ;  /* 0x0000001623237220 */ /* 0x000fe20000400000 */
[----:B------:R-:W-:Y:S01]  /*08c0*/  FMUL R4, R33, R4 ;  /* 0x0000000421047220 */ /* 0x000fe20000400000 */
[----:B------:R-:W-:Y:S01]  /*08d0*/  FMUL R6, R31, R6 ;  /* 0x000000061f067220 */ /* 0x000fe20000400000 */
[----:B------:R-:W-:Y:S01]  /*08e0*/  FMUL R9, R12, R17 ;  /* 0x000000110c097220 */ /* 0x000fe20000400000 */
[----:B------:R-:W-:Y:S01]  /*08f0*/  IMAD.WIDE R20, R27, R0, c[0x0][0x170] ;  /* 0x00005c001b147625 */ /* 0x000fe200078e0200 */
[----:B------:R-:W-:Y:S01]  /*0900*/  FMUL R10, R13, R10 ;  /* 0x0000000a0d0a7220 */ /* 0x000fe20000400000 */
[----:B------:R-:W-:Y:S01]  /*0910*/  FMUL R11, R14, R19 ;  /* 0x000000130e0b7220 */ /* 0x000fe20000400000 */
[----:B------:R-:W-:Y:S01]  /*0920*/  FMUL R8, R35, R8 ;  /* 0x0000000823087220 */ /* 0x000fe20000400000 */
[----:B------:R-:W-:Y:S01]  /*0930*/  CS2R R12, SRZ ;  /* 0x00000000000c7805 */ /* 0x000fe2000001ff00 */
[----:B------:R-:W-:Y:S01]  /*0940*/  CS2R R14, SRZ ;  /* 0x00000000000e7805 */ /* 0x000fe2000001ff00 */
[----:B------:R-:W-:Y:S01]  /*0950*/  CS2R R16, SRZ ;  /* 0x0000000000107805 */ /* 0x000fe2000001ff00 */
[----:B------:R-:W-:Y:S01]  /*0960*/  CS2R R18, SRZ ;  /* 0x0000000000127805 */ /* 0x000fe2000001ff00 */
[----:B------:R0:W-:Y:S04]  /*0970*/  @!P3 STG.E.128 [R20.64], R4 ;  /* 0x000000041400b986 */ /* 0x0001e8000c101d04 */
[----:B------:R1:W-:Y:S04]  /*0980*/  @!P3 STG.E.128 [R24.64], R8 ;  /* 0x000000081800b986 */ /* 0x0003e8000c101d04 */
[----:B------:R-:W0:Y:S04]  /*0990*/  @P1 LDG.E.EF.128 R12, [R2.64] ;  /* 0x00000004020c1981 */ /* 0x000e28000c0e1d00 */
[----:B------:R-:W2:Y:S01]  /*09a0*/  @!P2 LDG.E.EL.128 R16, [R28.64+0x2000] ;  /* 0x002000041c10a981 */ /* 0x000ea2000c2e1d00 */
[----:B0-----:R-:W-:-:S02]  /*09b0*/  SEL R5, R12, RZ, P1 ;  /* 0x000000ff0c057207 */ /* 0x001fc40000800000 */
[----:B------:R-:W-:Y:S02]  /*09c0*/  SEL R13, R13, RZ, P1 ;  /* 0x000000ff0d0d7207 */ /* 0x000fe40000800000 */
[----:B------:R-:W-:Y:S01]  /*09d0*/  SEL R7, R14, RZ, P1 ;  /* 0x000000ff0e077207 */ /* 0x000fe20000800000 */
[----:B------:R-:W-:Y:S01]  /*09e0*/  FMUL R4, R22, R5 ;  /* 0x0000000516047220 */ /* 0x000fe20000400000 */
[----:B--2---:R-:W-:Y:S01]  /*09f0*/  SEL R16, R16, RZ, !P2 ;  /* 0x000000ff10107207 */ /* 0x004fe20005000000 */
[C---:B------:R-:W-:Y:S01]  /*0a00*/  FMUL R5, R22.reuse, R13 ;  /* 0x0000000d16057220 */ /* 0x040fe20000400000 */
[----:B------:R-:W-:Y:S01]  /*0a10*/  SEL R17, R17, RZ, !P2 ;  /* 0x000000ff11117207 */ /* 0x000fe20005000000 */
[----:B------:R-:W-:Y:S01]  /*0a20*/  FMUL R6, R22, R7 ;  /* 0x0000000716067220 */ /* 0x000fe20000400000 */
[----:B------:R-:W-:Y:S01]  /*0a30*/  SEL R15, R15, RZ, P1 ;  /* 0x000000ff0f0f7207 */ /* 0x000fe20000800000 */
[----:B------:R-:W-:Y:S01]  /*0a40*/  FADD R3, R16, 1 ;  /* 0x3f80000010037421 */ /* 0x000fe20000000000 */
[----:B------:R-:W-:Y:S01]  /*0a50*/  SEL R18, R18, RZ, !P2 ;  /* 0x000000ff12127207 */ /* 0x000fe20005000000 */
[----:B------:R-:W-:Y:S01]  /*0a60*/  FADD R2, R17, 1 ;  /* 0x3f80000011027421 */ /* 0x000fe20000000000 */
[----:B------:R-:W-:Y:S01]  /*0a70*/  SEL R19, R19, RZ, !P2 ;  /* 0x000000ff13137207 */ /* 0x000fe20005000000 */
[----:B------:R-:W-:Y:S01]  /*0a80*/  FMUL R7, R22, R15 ;  /* 0x0000000f16077220 */ /* 0x000fe20000400000 */
[----:B------:R-:W-:Y:S01]  /*0a90*/  FMUL R4, R4, R3 ;  /* 0x0000000304047220 */ /* 0x000fe20000400000 */
[----:B-1----:R-:W-:Y:S01]  /*0aa0*/  FADD R9, R18, 1 ;  /* 0x3f80000012097421 */ /* 0x002fe20000000000 */
[----:B------:R-:W-:Y:S01]  /*0ab0*/  FMUL R5, R5, R2 ;  /* 0x0000000205057220 */ /* 0x000fe20000400000 */
[----:B------:R-:W-:Y:S01]  /*0ac0*/  FADD R8, R19, 1 ;  /* 0x3f80000013087421 */ /* 0x000fe20000000000 */
[----:B------:R-:W-:Y:S01]  /*0ad0*/  IMAD.WIDE R2, R23, R0, c[0x0][0x170] ;  /* 0x00005c0017027625 */ /* 0x000fe200078e0200 */
[----:B------:R-:W-:-:S02]  /*0ae0*/  FMUL R6, R6, R9 ;  /* 0x0000000906067220 */ /* 0x000fc40000400000 */
[----:B------:R-:W-:Y:S01]  /*0af0*/  FMUL R7, R7, R8 ;  /* 0x0000000807077220 */ /* 0x000fe20000400000 */
[----:B------:R-:W-:Y:S06]  /*0b00*/  @!P1 EXIT ;  /* 0x000000000000994d */ /* 0x000fec0003800000 */
[----:B------:R-:W-:Y:S01]  /*0b10*/  STG.E.128 [R2.64], R4 ;  /* 0x0000000402007986 */ /* 0x000fe2000c101d04 */
[----:B------:R-:W-:Y:S05]  /*0b20*/  EXIT ;  /* 0x000000000000794d */ /* 0x000fea0003800000 */
.L_x_0:
[----:B------:R-:W-:-:S00]  /*0b30*/  BRA `(.L_x_0) ;  /* 0xfffffff000007947 */ /* 0x000fc0000383ffff */
[----:B------:R-:W-:-:S00]  /*0b40*/  NOP ;  /* 0x0000000000007918 */ /* 0x000fc00000000000 */
        /* <DEDUP_REMOVED lines=11> */
.L_x_1:


//--------------------- .nv.global.init           --------------------------
	.section	.nv.global.init,"aw",@progbits
.nv.global.init:
	.type		_$_str,@object
	.size		_$_str,(.L_0 - _$_str)
_$_str:
        /*0000*/ 	.byte	0x5f, 0x5f, 0x43, 0x55, 0x44, 0x41, 0x5f, 0x46, 0x54, 0x5a, 0x00
.L_0:


//--------------------- .nv.shared.triton__0d1d2d3de4de --------------------------
	.section	.nv.shared.triton__0d1d2d3de4de,"aw",@nobits
	.align	16
